//
// Generated by NVIDIA NVVM Compiler
//
// Compiler Build ID: CL-36424714
// Cuda compilation tools, release 13.0, V13.0.88
// Based on NVVM 20.0.0
//

.version 9.0
.target sm_100
.address_size 64


.entry _Z4InitPc(
	.param .u64 .ptr .align 1 _Z4InitPc_param_0
)
{
	.reg .b16 	%rs<2>;
	.reg .b64 	%rd<3>;

	ld.param.u64 	%rd1, [_Z4InitPc_param_0];
	cvta.to.global.u64 	%rd2, %rd1;
	mov.b16 	%rs1, 1;
	st.global.u8 	[%rd2], %rs1;
	st.global.u8 	[%rd2+1], %rs1;
	ret;

}
.entry _Z14sieveEvensCUDAPci(
	.param .u64 .ptr .align 1 _Z14sieveEvensCUDAPci_param_0,
	.param .u32 _Z14sieveEvensCUDAPci_param_1
)
{
	.reg .pred 	%p<2>;
	.reg .b16 	%rs<2>;
	.reg .b32 	%r<8>;
	.reg .b64 	%rd<5>;

	ld.param.u64 	%rd1, [_Z14sieveEvensCUDAPci_param_0];
	ld.param.u32 	%r2, [_Z14sieveEvensCUDAPci_param_1];
	mov.u32 	%r3, %ctaid.x;
	mov.u32 	%r4, %ntid.x;
	mov.u32 	%r5, %tid.x;
	shl.b32 	%r6, %r5, 1;
	mad.lo.s32 	%r7, %r3, %r4, %r6;
	add.s32 	%r1, %r7, 4;
	setp.ge.s32 	%p1, %r1, %r2;
	@%p1 bra 	$L__BB1_2;
	cvta.to.global.u64 	%rd2, %rd1;
	cvt.s64.s32 	%rd3, %r1;
	add.s64 	%rd4, %rd2, %rd3;
	mov.b16 	%rs1, 1;
	st.global.u8 	[%rd4], %rs1;
$L__BB1_2:
	ret;

}
.entry _Z9sieveCUDAPcii(
	.param .u64 .ptr .align 1 _Z9sieveCUDAPcii_param_0,
	.param .u32 _Z9sieveCUDAPcii_param_1,
	.param .u32 _Z9sieveCUDAPcii_param_2
)
{
	.reg .pred 	%p<6>;
	.reg .b16 	%rs<3>;
	.reg .b32 	%r<12>;
	.reg .b64 	%rd<7>;

	ld.param.u64 	%rd2, [_Z9sieveCUDAPcii_param_0];
	ld.param.u32 	%r5, [_Z9sieveCUDAPcii_param_1];
	ld.param.u32 	%r6, [_Z9sieveCUDAPcii_param_2];
	cvta.to.global.u64 	%rd1, %rd2;
	mov.u32 	%r7, %ctaid.x;
	mov.u32 	%r8, %ntid.x;
	mov.u32 	%r9, %tid.x;
	mad.lo.s32 	%r10, %r7, %r8, %r9;
	add.s32 	%r1, %r10, 3;
	setp.ge.s32 	%p1, %r1, %r6;
	@%p1 bra 	$L__BB2_3;
	cvt.s64.s32 	%rd3, %r1;
	add.s64 	%rd4, %rd1, %rd3;
	ld.global.u8 	%rs1, [%rd4];
	setp.ne.s16 	%p2, %rs1, 0;
	mul.lo.s32 	%r11, %r1, %r1;
	setp.gt.s32 	%p3, %r11, %r5;
	or.pred  	%p4, %p2, %p3;
	@%p4 bra 	$L__BB2_3;
$L__BB2_2:
	cvt.s64.s32 	%rd5, %r11;
	add.s64 	%rd6, %rd1, %rd5;
	mov.b16 	%rs2, 1;
	st.global.u8 	[%rd6], %rs2;
	add.s32 	%r11, %r11, %r1;
	setp.le.s32 	%p5, %r11, %r5;
	@%p5 bra 	$L__BB2_2;
$L__BB2_3:
	ret;

}


// ===== COMPILED SASS (sm_100) =====

	.target	sm_100

	.elftype	@"ET_EXEC"


//--------------------- .note.nv.tkinfo           --------------------------
	.section	.note.nv.tkinfo,"",@"SHT_NOTE"
	.sectionflags	@"SHF_NOTE_NV_TKINFO"
	.tkinfo
        /*0018*/ 	.word	0x00000002
        /*0030*/ 	.string	""
        /*0030*/ 	.string	"ptxas"
        /*0030*/ 	.string	"Cuda compilation tools, release 13.0, V13.0.88"
        /*0030*/ 	.string	"Build cuda_13.0.r13.0/compiler.36424714_0"
        /*0030*/ 	.string	"-arch sm_100 -m 64 "



//--------------------- .note.nv.cuinfo           --------------------------
	.section	.note.nv.cuinfo,"",@"SHT_NOTE"
	.sectionflags	@"SHF_NOTE_NV_CUINFO"
        /*0018*/ 	.short	0x0002
        /*001a*/ 	.short	0x0064
        /*001c*/ 	.short	0x0082
	.zero		2


//--------------------- .nv.info                  --------------------------
	.section	.nv.info,"",@"SHT_CUDA_INFO"
	.align	4


	//----- nvinfo : EIATTR_REGCOUNT
	.align		4
        /*0000*/ 	.byte	0x04, 0x2f
        /*0002*/ 	.short	(.L_1 - .L_0)
	.align		4
.L_0:
        /*0004*/ 	.word	index@(_Z4InitPc)
        /*0008*/ 	.word	0x00000006


	//----- nvinfo : EIATTR_FRAME_SIZE
	.align		4
.L_1:
        /*000c*/ 	.byte	0x04, 0x11
        /*000e*/ 	.short	(.L_3 - .L_2)
	.align		4
.L_2:
        /*0010*/ 	.word	index@(_Z4InitPc)
        /*0014*/ 	.word	0x00000000


	//----- nvinfo : EIATTR_REGCOUNT
	.align		4
.L_3:
        /*0018*/ 	.byte	0x04, 0x2f
        /*001a*/ 	.short	(.L_5 - .L_4)
	.align		4
.L_4:
        /*001c*/ 	.word	index@(_Z14sieveEvensCUDAPci)
        /*0020*/ 	.word	0x00000007


	//----- nvinfo : EIATTR_FRAME_SIZE
	.align		4
.L_5:
        /*0024*/ 	.byte	0x04, 0x11
        /*0026*/ 	.short	(.L_7 - .L_6)
	.align		4
.L_6:
        /*0028*/ 	.word	index@(_Z14sieveEvensCUDAPci)
        /*002c*/ 	.word	0x00000000


	//----- nvinfo : EIATTR_REGCOUNT
	.align		4
.L_7:
        /*0030*/ 	.byte	0x04, 0x2f
        /*0032*/ 	.short	(.L_9 - .L_8)
	.align		4
.L_8:
        /*0034*/ 	.word	index@(_Z9sieveCUDAPcii)
        /*0038*/ 	.word	0x00000008


	//----- nvinfo : EIATTR_FRAME_SIZE
	.align		4
.L_9:
        /*003c*/ 	.byte	0x04, 0x11
        /*003e*/ 	.short	(.L_11 - .L_10)
	.align		4
.L_10:
        /*0040*/ 	.word	index@(_Z9sieveCUDAPcii)
        /*0044*/ 	.word	0x00000000


	//----- nvinfo : EIATTR_MIN_STACK_SIZE
	.align		4
.L_11:
        /*0048*/ 	.byte	0x04, 0x12
        /*004a*/ 	.short	(.L_13 - .L_12)
	.align		4
.L_12:
        /*004c*/ 	.word	index@(_Z9sieveCUDAPcii)
        /*0050*/ 	.word	0x00000000


	//----- nvinfo : EIATTR_MIN_STACK_SIZE
	.align		4
.L_13:
        /*0054*/ 	.byte	0x04, 0x12
        /*0056*/ 	.short	(.L_15 - .L_14)
	.align		4
.L_14:
        /*0058*/ 	.word	index@(_Z14sieveEvensCUDAPci)
        /*005c*/ 	.word	0x00000000


	//----- nvinfo : EIATTR_MIN_STACK_SIZE
	.align		4
.L_15:
        /*0060*/ 	.byte	0x04, 0x12
        /*0062*/ 	.short	(.L_17 - .L_16)
	.align		4
.L_16:
        /*0064*/ 	.word	index@(_Z4InitPc)
        /*0068*/ 	.word	0x00000000
.L_17:


//--------------------- .nv.compat                --------------------------
	.section	.nv.compat,"",@"SHT_CUDA_COMPAT_INFO"
	.align	4
        /*0000*/ 	.byte	0x02, 0x09, 0x00, 0x00, 0x02, 0x02, 0x01, 0x00, 0x02, 0x05, 0x05, 0x00, 0x03, 0x07, 0x01, 0x01
        /*0010*/ 	.byte	0x02, 0x03, 0x00, 0x00, 0x02, 0x06, 0x01, 0x00, 0x04, 0x0b, 0x08, 0x00, 0x09, 0x00, 0x00, 0x00
        /*0020*/ 	.byte	0x00, 0x00, 0x00, 0x00


//--------------------- .nv.info._Z9sieveCUDAPcii --------------------------
	.section	.nv.info._Z9sieveCUDAPcii,"",@"SHT_CUDA_INFO"
	.sectionflags	@""
	.align	4


	//----- nvinfo : EIATTR_CUDA_API_VERSION
	.align		4
        /*0000*/ 	.byte	0x04, 0x37
        /*0002*/ 	.short	(.L_19 - .L_18)
.L_18:
        /*0004*/ 	.word	0x00000082


	//----- nvinfo : EIATTR_KPARAM_INFO
	.align		4
.L_19:
        /*0008*/ 	.byte	0x04, 0x17
        /*000a*/ 	.short	(.L_21 - .L_20)
.L_20:
        /*000c*/ 	.word	0x00000000
        /*0010*/ 	.short	0x0002
        /*0012*/ 	.short	0x000c
        /*0014*/ 	.byte	0x00, 0xf0, 0x11, 0x00


	//----- nvinfo : EIATTR_KPARAM_INFO
	.align		4
.L_21:
        /*0018*/ 	.byte	0x04, 0x17
        /*001a*/ 	.short	(.L_23 - .L_22)
.L_22:
        /*001c*/ 	.word	0x00000000
        /*0020*/ 	.short	0x0001
        /*0022*/ 	.short	0x0008
        /*0024*/ 	.byte	0x00, 0xf0, 0x11, 0x00


	//----- nvinfo : EIATTR_KPARAM_INFO
	.align		4
.L_23:
        /*0028*/ 	.byte	0x04, 0x17
        /*002a*/ 	.short	(.L_25 - .L_24)
.L_24:
        /*002c*/ 	.word	0x00000000
        /*0030*/ 	.short	0x0000
        /*0032*/ 	.short	0x0000
        /*0034*/ 	.byte	0x00, 0xf5, 0x21, 0x00


	//----- nvinfo : EIATTR_SPARSE_MMA_MASK
	.align		4
.L_25:
        /*0038*/ 	.byte	0x03, 0x50
        /*003a*/ 	.short	0x0000


	//----- nvinfo : EIATTR_MAXREG_COUNT
	.align		4
        /*003c*/ 	.byte	0x03, 0x1b
        /*003e*/ 	.short	0x00ff


	//----- nvinfo : EIATTR_MERCURY_ISA_VERSION
	.align		4
        /*0040*/ 	.byte	0x03, 0x5f
        /*0042*/ 	.short	0x0101


	//----- nvinfo : EIATTR_VRC_CTA_INIT_COUNT
	.align		4
        /*0044*/ 	.byte	0x02, 0x4a
	.zero		1
	.zero		1


	//----- nvinfo : EIATTR_EXIT_INSTR_OFFSETS
	.align		4
        /*0048*/ 	.byte	0x04, 0x1c
        /*004a*/ 	.short	(.L_27 - .L_26)


	//   ....[0]....
.L_26:
        /*004c*/ 	.word	0x00000080


	//   ....[1]....
        /*0050*/ 	.word	0x00000120


	//   ....[2]....
        /*0054*/ 	.word	0x000001a0


	//----- nvinfo : EIATTR_CRS_STACK_SIZE
	.align		4
.L_27:
        /*0058*/ 	.byte	0x04, 0x1e
        /*005a*/ 	.short	(.L_29 - .L_28)
.L_28:
        /*005c*/ 	.word	0x00000000


	//----- nvinfo : EIATTR_CBANK_PARAM_SIZE
	.align		4
.L_29:
        /*0060*/ 	.byte	0x03, 0x19
        /*0062*/ 	.short	0x0010


	//----- nvinfo : EIATTR_PARAM_CBANK
	.align		4
        /*0064*/ 	.byte	0x04, 0x0a
        /*0066*/ 	.short	(.L_31 - .L_30)
	.align		4
.L_30:
        /*0068*/ 	.word	index@(.nv.constant0._Z9sieveCUDAPcii)
        /*006c*/ 	.short	0x0380
        /*006e*/ 	.short	0x0010


	//----- nvinfo : EIATTR_SW_WAR
	.align		4
.L_31:
        /*0070*/ 	.byte	0x04, 0x36
        /*0072*/ 	.short	(.L_33 - .L_32)
.L_32:
        /*0074*/ 	.word	0x00000008
.L_33:


//--------------------- .nv.info._Z14sieveEvensCUDAPci --------------------------
	.section	.nv.info._Z14sieveEvensCUDAPci,"",@"SHT_CUDA_INFO"
	.sectionflags	@""
	.align	4


	//----- nvinfo : EIATTR_CUDA_API_VERSION
	.align		4
        /*0000*/ 	.byte	0x04, 0x37
        /*0002*/ 	.short	(.L_35 - .L_34)
.L_34:
        /*0004*/ 	.word	0x00000082


	//----- nvinfo : EIATTR_KPARAM_INFO
	.align		4
.L_35:
        /*0008*/ 	.byte	0x04, 0x17
        /*000a*/ 	.short	(.L_37 - .L_36)
.L_36:
        /*000c*/ 	.word	0x00000000
        /*0010*/ 	.short	0x0001
        /*0012*/ 	.short	0x0008
        /*0014*/ 	.byte	0x00, 0xf0, 0x11, 0x00


	//----- nvinfo : EIATTR_KPARAM_INFO
	.align		4
.L_37:
        /*0018*/ 	.byte	0x04, 0x17
        /*001a*/ 	.short	(.L_39 - .L_38)
.L_38:
        /*001c*/ 	.word	0x00000000
        /*0020*/ 	.short	0x0000
        /*0022*/ 	.short	0x0000
        /*0024*/ 	.byte	0x00, 0xf5, 0x21, 0x00


	//----- nvinfo : EIATTR_SPARSE_MMA_MASK
	.align		4
.L_39:
        /*0028*/ 	.byte	0x03, 0x50
        /*002a*/ 	.short	0x0000


	//----- nvinfo : EIATTR_MAXREG_COUNT
	.align		4
        /*002c*/ 	.byte	0x03, 0x1b
        /*002e*/ 	.short	0x00ff


	//----- nvinfo : EIATTR_MERCURY_ISA_VERSION
	.align		4
        /*0030*/ 	.byte	0x03, 0x5f
        /*0032*/ 	.short	0x0101


	//----- nvinfo : EIATTR_VRC_CTA_INIT_COUNT
	.align		4
        /*0034*/ 	.byte	0x02, 0x4a
	.zero		1
	.zero		1


	//----- nvinfo : EIATTR_EXIT_INSTR_OFFSETS
	.align		4
        /*0038*/ 	.byte	0x04, 0x1c
        /*003a*/ 	.short	(.L_41 - .L_40)


	//   ....[0]....
.L_40:
        /*003c*/ 	.word	0x00000090


	//   ....[1]....
        /*0040*/ 	.word	0x00000110


	//----- nvinfo : EIATTR_CBANK_PARAM_SIZE
	.align		4
.L_41:
        /*0044*/ 	.byte	0x03, 0x19
        /*0046*/ 	.short	0x000c


	//----- nvinfo : EIATTR_PARAM_CBANK
	.align		4
        /*0048*/ 	.byte	0x04, 0x0a
        /*004a*/ 	.short	(.L_43 - .L_42)
	.align		4
.L_42:
        /*004c*/ 	.word	index@(.nv.constant0._Z14sieveEvensCUDAPci)
        /*0050*/ 	.short	0x0380
        /*0052*/ 	.short	0x000c


	//----- nvinfo : EIATTR_SW_WAR
	.align		4
.L_43:
        /*0054*/ 	.byte	0x04, 0x36
        /*0056*/ 	.short	(.L_45 - .L_44)
.L_44:
        /*0058*/ 	.word	0x00000008
.L_45:


//--------------------- .nv.info._Z4InitPc        --------------------------
	.section	.nv.info._Z4InitPc,"",@"SHT_CUDA_INFO"
	.sectionflags	@""
	.align	4


	//----- nvinfo : EIATTR_CUDA_API_VERSION
	.align		4
        /*0000*/ 	.byte	0x04, 0x37
        /*0002*/ 	.short	(.L_47 - .L_46)
.L_46:
        /*0004*/ 	.word	0x00000082


	//----- nvinfo : EIATTR_KPARAM_INFO
	.align		4
.L_47:
        /*0008*/ 	.byte	0x04, 0x17
        /*000a*/ 	.short	(.L_49 - .L_48)
.L_48:
        /*000c*/ 	.word	0x00000000
        /*0010*/ 	.short	0x0000
        /*0012*/ 	.short	0x0000
        /*0014*/ 	.byte	0x00, 0xf5, 0x21, 0x00


	//----- nvinfo : EIATTR_SPARSE_MMA_MASK
	.align		4
.L_49:
        /*0018*/ 	.byte	0x03, 0x50
        /*001a*/ 	.short	0x0000


	//----- nvinfo : EIATTR_MAXREG_COUNT
	.align		4
        /*001c*/ 	.byte	0x03, 0x1b
        /*001e*/ 	.short	0x00ff


	//----- nvinfo : EIATTR_MERCURY_ISA_VERSION
	.align		4
        /*0020*/ 	.byte	0x03, 0x5f
        /*0022*/ 	.short	0x0101


	//----- nvinfo : EIATTR_VRC_CTA_INIT_COUNT
	.align		4
        /*0024*/ 	.byte	0x02, 0x4a
	.zero		1
	.zero		1


	//----- nvinfo : EIATTR_EXIT_INSTR_OFFSETS
	.align		4
        /*0028*/ 	.byte	0x04, 0x1c
        /*002a*/ 	.short	(.L_51 - .L_50)


	//   ....[0]....
.L_50:
        /*002c*/ 	.word	0x00000060


	//----- nvinfo : EIATTR_CBANK_PARAM_SIZE
	.align		4
.L_51:
        /*0030*/ 	.byte	0x03, 0x19
        /*0032*/ 	.short	0x0008


	//----- nvinfo : EIATTR_PARAM_CBANK
	.align		4
        /*0034*/ 	.byte	0x04, 0x0a
        /*0036*/ 	.short	(.L_53 - .L_52)
	.align		4
.L_52:
        /*0038*/ 	.word	index@(.nv.constant0._Z4InitPc)
        /*003c*/ 	.short	0x0380
        /*003e*/ 	.short	0x0008


	//----- nvinfo : EIATTR_SW_WAR
	.align		4
.L_53:
        /*0040*/ 	.byte	0x04, 0x36
        /*0042*/ 	.short	(.L_55 - .L_54)
.L_54:
        /*0044*/ 	.word	0x00000008
.L_55:


//--------------------- .nv.callgraph             --------------------------
	.section	.nv.callgraph,"",@"SHT_CUDA_CALLGRAPH"
	.align	4
	.sectionentsize	8
	.align		4
        /*0000*/ 	.word	0x00000000
	.align		4
        /*0004*/ 	.word	0xffffffff
	.align		4
        /*0008*/ 	.word	0x00000000
	.align		4
        /*000c*/ 	.word	0xfffffffe
	.align		4
        /*0010*/ 	.word	0x00000000
	.align		4
        /*0014*/ 	.word	0xfffffffd
	.align		4
        /*0018*/ 	.word	0x00000000
	.align		4
        /*001c*/ 	.word	0xfffffffc


//--------------------- .text._Z9sieveCUDAPcii    --------------------------
	.section	.text._Z9sieveCUDAPcii,"ax",@progbits
	.align	128
.text._Z9sieveCUDAPcii:
        .type           _Z9sieveCUDAPcii,@function
        .size           _Z9sieveCUDAPcii,(.L_x_4 - _Z9sieveCUDAPcii)
        .other          _Z9sieveCUDAPcii,@"STO_CUDA_ENTRY STV_DEFAULT"
_Z9sieveCUDAPcii:
[----:B------:R-:W-:Y:S01]  /*0000*/  LDC R1, c[0x0][0x37c] ;  /* 0x0000df00ff017b82 */ /* 0x000fe20000000800 */
[----:B------:R-:W0:Y:S07]  /*0010*/  S2R R3, SR_TID.X ;  /* 0x0000000000037919 */ /* 0x000e2e0000002100 */
[----:B------:R-:W0:Y:S01]  /*0020*/  S2UR UR4, SR_CTAID.X ;  /* 0x00000000000479c3 */ /* 0x000e220000002500 */
[----:B------:R-:W1:Y:S07]  /*0030*/  LDCU UR5, c[0x0][0x38c] ;  /* 0x00007180ff0577ac */ /* 0x000e6e0008000800 */
[----:B------:R-:W0:Y:S02]  /*0040*/  LDC R0, c[0x0][0x360] ;  /* 0x0000d800ff007b82 */ /* 0x000e240000000800 */
[----:B0-----:R-:W-:-:S04]  /*0050*/  IMAD R0, R0, UR4, R3 ;  /* 0x0000000400007c24 */ /* 0x001fc8000f8e0203 */
[----:B------:R-:W-:-:S05]  /*0060*/  VIADD R0, R0, 0x3 ;  /* 0x0000000300007836 */ /* 0x000fca0000000000 */
[----:B-1----:R-:W-:-:S13]  /*0070*/  ISETP.GE.AND P0, PT, R0, UR5, PT ;  /* 0x0000000500007c0c */ /* 0x002fda000bf06270 */
[----:B------:R-:W-:Y:S05]  /*0080*/  @P0 EXIT ;  /* 0x000000000000094d */ /* 0x000fea0003800000 */
[----:B------:R-:W0:Y:S01]  /*0090*/  LDCU.64 UR6, c[0x0][0x380] ;  /* 0x00007000ff0677ac */ /* 0x000e220008000a00 */
[----:B------:R-:W1:Y:S01]  /*00a0*/  LDCU.64 UR4, c[0x0][0x358] ;  /* 0x00006b00ff0477ac */ /* 0x000e620008000a00 */
[----:B------:R-:W2:Y:S01]  /*00b0*/  LDCU UR8, c[0x0][0x388] ;  /* 0x00007100ff0877ac */ /* 0x000ea20008000800 */
[----:B0-----:R-:W-:-:S04]  /*00c0*/  IADD3 R2, P0, PT, R0, UR6, RZ ;  /* 0x0000000600027c10 */ /* 0x001fc8000ff1e0ff */
[----:B------:R-:W-:-:S05]  /*00d0*/  LEA.HI.X.SX32 R3, R0, UR7, 0x1, P0 ;  /* 0x0000000700037c11 */ /* 0x000fca00080f0eff */
[----:B-1----:R-:W3:Y:S01]  /*00e0*/  LDG.E.U8 R2, desc[UR4][R2.64] ;  /* 0x0000000402027981 */ /* 0x002ee2000c1e1100 */
[----:B------:R-:W-:-:S05]  /*00f0*/  IMAD R4, R0, R0, RZ ;  /* 0x0000000000047224 */ /* 0x000fca00078e02ff */
[----:B--2---:R-:W-:-:S04]  /*0100*/  ISETP.GT.AND P0, PT, R4, UR8, PT ;  /* 0x0000000804007c0c */ /* 0x004fc8000bf04270 */
[----:B---3--:R-:W-:-:S13]  /*0110*/  ISETP.NE.OR P0, PT, R2, RZ, P0 ;  /* 0x000000ff0200720c */ /* 0x008fda0000705670 */
[----:B------:R-:W-:Y:S05]  /*0120*/  @P0 EXIT ;  /* 0x000000000000094d */ /* 0x000fea0003800000 */
[----:B------:R-:W-:-:S07]  /*0130*/  IMAD.MOV.U32 R5, RZ, RZ, 0x1 ;  /* 0x00000001ff057424 */ /* 0x000fce00078e00ff */
.L_x_0:
[----:B------:R-:W-:-:S04]  /*0140*/  IADD3 R2, P0, PT, R4, UR6, RZ ;  /* 0x0000000604027c10 */ /* 0x000fc8000ff1e0ff */
[----:B------:R-:W-:Y:S01]  /*0150*/  LEA.HI.X.SX32 R3, R4, UR7, 0x1, P0 ;  /* 0x0000000704037c11 */ /* 0x000fe200080f0eff */
[----:B------:R-:W-:-:S04]  /*0160*/  IMAD.IADD R4, R0, 0x1, R4 ;  /* 0x0000000100047824 */ /* 0x000fc800078e0204 */
[----:B------:R0:W-:Y:S01]  /*0170*/  STG.E.U8 desc[UR4][R2.64], R5 ;  /* 0x0000000502007986 */ /* 0x0001e2000c101104 */
[----:B------:R-:W-:-:S13]  /*0180*/  ISETP.GT.AND P0, PT, R4, UR8, PT ;  /* 0x0000000804007c0c */ /* 0x000fda000bf04270 */
[----:B0-----:R-:W-:Y:S05]  /*0190*/  @!P0 BRA `(.L_x_0) ;  /* 0xfffffffc00e88947 */ /* 0x001fea000383ffff */
[----:B------:R-:W-:Y:S05]  /*01a0*/  EXIT ;  /* 0x000000000000794d */ /* 0x000fea0003800000 */
.L_x_1:
[----:B------:R-:W-:-:S00]  /*01b0*/  BRA `(.L_x_1) ;  /* 0xfffffffc00fc7947 */ /* 0x000fc0000383ffff */
[----:B------:R-:W-:-:S00]  /*01c0*/  NOP ;  /* 0x0000000000007918 */ /* 0x000fc00000000000 */
        /* <DEDUP_REMOVED lines=11> */
.L_x_4:


//--------------------- .text._Z14sieveEvensCUDAPci --------------------------
	.section	.text._Z14sieveEvensCUDAPci,"ax",@progbits
	.align	128
.text._Z14sieveEvensCUDAPci:
        .type           _Z14sieveEvensCUDAPci,@function
        .size           _Z14sieveEvensCUDAPci,(.L_x_5 - _Z14sieveEvensCUDAPci)
        .other          _Z14sieveEvensCUDAPci,@"STO_CUDA_ENTRY STV_DEFAULT"
_Z14sieveEvensCUDAPci:
[----:B------:R-:W-:Y:S01]  /*0000*/  LDC R1, c[0x0][0x37c] ;  /* 0x0000df00ff017b82 */ /* 0x000fe20000000800 */
[----:B------:R-:W0:Y:S07]  /*0010*/  S2R R0, SR_TID.X ;  /* 0x0000000000007919 */ /* 0x000e2e0000002100 */
[----:B------:R-:W1:Y:S01]  /*0020*/  S2UR UR4, SR_CTAID.X ;  /* 0x00000000000479c3 */ /* 0x000e620000002500 */
[----:B------:R-:W2:Y:S07]  /*0030*/  LDCU UR5, c[0x0][0x388] ;  /* 0x00007100ff0577ac */ /* 0x000eae0008000800 */
[----:B------:R-:W1:Y:S01]  /*0040*/  LDC R3, c[0x0][0x360] ;  /* 0x0000d800ff037b82 */ /* 0x000e620000000800 */
[----:B0-----:R-:W-:-:S04]  /*0050*/  IMAD.SHL.U32 R0, R0, 0x2, RZ ;  /* 0x0000000200007824 */ /* 0x001fc800078e00ff */
[----:B-1----:R-:W-:-:S04]  /*0060*/  IMAD R0, R3, UR4, R0 ;  /* 0x0000000403007c24 */ /* 0x002fc8000f8e0200 */
[----:B------:R-:W-:-:S05]  /*0070*/  VIADD R0, R0, 0x4 ;  /* 0x0000000400007836 */ /* 0x000fca0000000000 */
[----:B--2---:R-:W-:-:S13]  /*0080*/  ISETP.GE.AND P0, PT, R0, UR5, PT ;  /* 0x0000000500007c0c */ /* 0x004fda000bf06270 */
[----:B------:R-:W-:Y:S05]  /*0090*/  @P0 EXIT ;  /* 0x000000000000094d */ /* 0x000fea0003800000 */
[----:B------:R-:W0:Y:S01]  /*00a0*/  LDCU.64 UR6, c[0x0][0x380] ;  /* 0x00007000ff0677ac */ /* 0x000e220008000a00 */
[----:B------:R-:W-:Y:S01]  /*00b0*/  IMAD.MOV.U32 R4, RZ, RZ, 0x1 ;  /* 0x00000001ff047424 */ /* 0x000fe200078e00ff */
[----:B------:R-:W1:Y:S01]  /*00c0*/  LDCU.64 UR4, c[0x0][0x358] ;  /* 0x00006b00ff0477ac */ /* 0x000e620008000a00 */
[----:B0-----:R-:W-:-:S04]  /*00d0*/  IADD3 R2, P0, PT, R0, UR6, RZ ;  /* 0x0000000600027c10 */ /* 0x001fc8000ff1e0ff */
[----:B------:R-:W-:Y:S02]  /*00e0*/  LEA.HI.X.SX32 R3, R0, UR7, 0x1, P0 ;  /* 0x0000000700037c11 */ /* 0x000fe400080f0eff */
[----:B------:R-:W-:-:S05]  /*00f0*/  PRMT R0, R4, 0x7610, R0 ;  /* 0x0000761004007816 */ /* 0x000fca0000000000 */
[----:B-1----:R-:W-:Y:S01]  /*0100*/  STG.E.U8 desc[UR4][R2.64], R0 ;  /* 0x0000000002007986 */ /* 0x002fe2000c101104 */
[----:B------:R-:W-:Y:S05]  /*0110*/  EXIT ;  /* 0x000000000000794d */ /* 0x000fea0003800000 */
.L_x_2:
        /* <DEDUP_REMOVED lines=14> */
.L_x_5:


//--------------------- .text._Z4InitPc           --------------------------
	.section	.text._Z4InitPc,"ax",@progbits
	.align	128
.text._Z4InitPc:
        .type           _Z4InitPc,@function
        .size           _Z4InitPc,(.L_x_6 - _Z4InitPc)
        .other          _Z4InitPc,@"STO_CUDA_ENTRY STV_DEFAULT"
_Z4InitPc:
[----:B------:R-:W-:Y:S08]  /*0000*/  LDC R1, c[0x0][0x37c] ;  /* 0x0000df00ff017b82 */ /* 0x000ff00000000800 */
[----:B------:R-:W0:Y:S01]  /*0010*/  LDC.64 R2, c[0x0][0x380] ;  /* 0x0000e000ff027b82 */ /* 0x000e220000000a00 */
[----:B------:R-:W0:Y:S01]  /*0020*/  LDCU.64 UR4, c[0x0][0x358] ;  /* 0x00006b00ff0477ac */ /* 0x000e220008000a00 */
[----:B------:R-:W-:-:S05]  /*0030*/  HFMA2 R0, -RZ, RZ, 0, 5.9604644775390625e-08 ;  /* 0x00000001ff007431 */ /* 0x000fca00000001ff */
[----:B0-----:R-:W-:Y:S04]  /*0040*/  STG.E.U8 desc[UR4][R2.64], R0 ;  /* 0x0000000002007986 */ /* 0x001fe8000c101104 */
[----:B------:R-:W-:Y:S01]  /*0050*/  STG.E.U8 desc[UR4][R2.64+0x1], R0 ;  /* 0x0000010002007986 */ /* 0x000fe2000c101104 */
[----:B------:R-:W-:Y:S05]  /*0060*/  EXIT ;  /* 0x000000000000794d */ /* 0x000fea0003800000 */
.L_x_3:
        /* <DEDUP_REMOVED lines=9> */
.L_x_6:


//--------------------- .nv.shared.reserved.0     --------------------------
	.section	.nv.shared.reserved.0,"aw",@nobits
	.weak		__nv_reservedSMEM_offset_0_alias
	.size		__nv_reservedSMEM_offset_0_alias, 0, 64
	.other		__nv_reservedSMEM_offset_0_alias,@"STO_CUDA_RESERVED_SHARED STV_DEFAULT"
__nv_reservedSMEM_offset_0_alias:
	.zero		0
	.zero		64


//--------------------- .nv.constant0._Z9sieveCUDAPcii --------------------------
	.section	.nv.constant0._Z9sieveCUDAPcii,"a",@progbits
	.sectionflags	@""
	.align	4
.nv.constant0._Z9sieveCUDAPcii:
	.zero		912


//--------------------- .nv.constant0._Z14sieveEvensCUDAPci --------------------------
	.section	.nv.constant0._Z14sieveEvensCUDAPci,"a",@progbits
	.sectionflags	@""
	.align	4
.nv.constant0._Z14sieveEvensCUDAPci:
	.zero		908


//--------------------- .nv.constant0._Z4InitPc   --------------------------
	.section	.nv.constant0._Z4InitPc,"a",@progbits
	.sectionflags	@""
	.align	4
.nv.constant0._Z4InitPc:
	.zero		904


//--------------------- SYMBOLS --------------------------

	.type		.nv.reservedSmem.offset0,@object
	.size		.nv.reservedSmem.offset0,0x4
